	.headerflags	@"EF_CUDA_TEXMODE_UNIFIED EF_CUDA_64BIT_ADDRESS EF_CUDA_ACCELERATORS EF_CUDA_SM90 EF_CUDA_VIRTUAL_SM(EF_CUDA_SM90)"
	.elftype	@"ET_EXEC"


//--------------------- .nv.info                  --------------------------
	.section	.nv.info,"",@"SHT_CUDA_INFO"
	.align	4


	//----- nvinfo : EIATTR_REGCOUNT
	.align		4
        /*0000*/ 	.byte	0x04, 0x2f
        /*0002*/ 	.short	(.L_1 - .L_0)
	.align		4
.L_0:
        /*0004*/ 	.word	index@(triton_poi_fused_mean_native_group_norm_relu_55)
        /*0008*/ 	.word	0x0000001c


	//----- nvinfo : EIATTR_MIN_STACK_SIZE
	.align		4
.L_1:
        /*000c*/ 	.byte	0x04, 0x12
        /*000e*/ 	.short	(.L_3 - .L_2)
	.align		4
.L_2:
        /*0010*/ 	.word	index@(triton_poi_fused_mean_native_group_norm_relu_55)
        /*0014*/ 	.word	0x00000000


	//----- nvinfo : EIATTR_FRAME_SIZE
	.align		4
.L_3:
        /*0018*/ 	.byte	0x04, 0x11
        /*001a*/ 	.short	(.L_5 - .L_4)
	.align		4
.L_4:
        /*001c*/ 	.word	index@(triton_poi_fused_mean_native_group_norm_relu_55)
        /*0020*/ 	.word	0x00000000


	//----- nvinfo : EIATTR_MIN_STACK_SIZE
	.align		4
.L_5:
        /*0024*/ 	.byte	0x04, 0x12
        /*0026*/ 	.short	(.L_7 - .L_6)
	.align		4
.L_6:
        /*0028*/ 	.word	index@(triton_poi_fused_mean_native_group_norm_relu_55)
        /*002c*/ 	.word	0x00000000
.L_7:


//--------------------- .nv.info.triton_poi_fused_mean_native_group_norm_relu_55 --------------------------
	.section	.nv.info.triton_poi_fused_mean_native_group_norm_relu_55,"",@"SHT_CUDA_INFO"
	.sectionflags	@""
	.align	4


	//----- nvinfo : EIATTR_CUDA_API_VERSION
	.align		4
        /*0000*/ 	.byte	0x04, 0x37
        /*0002*/ 	.short	(.L_9 - .L_8)
.L_8:
        /*0004*/ 	.word	0x0000007c


	//----- nvinfo : EIATTR_KPARAM_INFO
	.align		4
.L_9:
        /*0008*/ 	.byte	0x04, 0x17
        /*000a*/ 	.short	(.L_11 - .L_10)
.L_10:
        /*000c*/ 	.word	0x00000000
        /*0010*/ 	.short	0x0006
        /*0012*/ 	.short	0x0030
        /*0014*/ 	.byte	0x00, 0xf0, 0x11, 0x00


	//----- nvinfo : EIATTR_KPARAM_INFO
	.align		4
.L_11:
        /*0018*/ 	.byte	0x04, 0x17
        /*001a*/ 	.short	(.L_13 - .L_12)
.L_12:
        /*001c*/ 	.word	0x00000000
        /*0020*/ 	.short	0x0005
        /*0022*/ 	.short	0x0028
        /*0024*/ 	.byte	0x00, 0xf4, 0x21, 0x00


	//----- nvinfo : EIATTR_KPARAM_INFO
	.align		4
.L_13:
        /*0028*/ 	.byte	0x04, 0x17
        /*002a*/ 	.short	(.L_15 - .L_14)
.L_14:
        /*002c*/ 	.word	0x00000000
        /*0030*/ 	.short	0x0004
        /*0032*/ 	.short	0x0020
        /*0034*/ 	.byte	0x00, 0xf4, 0x21, 0x00


	//----- nvinfo : EIATTR_KPARAM_INFO
	.align		4
.L_15:
        /*0038*/ 	.byte	0x04, 0x17
        /*003a*/ 	.short	(.L_17 - .L_16)
.L_16:
        /*003c*/ 	.word	0x00000000
        /*0040*/ 	.short	0x0003
        /*0042*/ 	.short	0x0018
        /*0044*/ 	.byte	0x00, 0xf4, 0x21, 0x00


	//----- nvinfo : EIATTR_KPARAM_INFO
	.align		4
.L_17:
        /*0048*/ 	.byte	0x04, 0x17
        /*004a*/ 	.short	(.L_19 - .L_18)
.L_18:
        /*004c*/ 	.word	0x00000000
        /*0050*/ 	.short	0x0002
        /*0052*/ 	.short	0x0010
        /*0054*/ 	.byte	0x00, 0xf4, 0x21, 0x00


	//----- nvinfo : EIATTR_KPARAM_INFO
	.align		4
.L_19:
        /*0058*/ 	.byte	0x04, 0x17
        /*005a*/ 	.short	(.L_21 - .L_20)
.L_20:
        /*005c*/ 	.word	0x00000000
        /*0060*/ 	.short	0x0001
        /*0062*/ 	.short	0x0008
        /*0064*/ 	.byte	0x00, 0xf4, 0x21, 0x00


	//----- nvinfo : EIATTR_KPARAM_INFO
	.align		4
.L_21:
        /*0068*/ 	.byte	0x04, 0x17
        /*006a*/ 	.short	(.L_23 - .L_22)
.L_22:
        /*006c*/ 	.word	0x00000000
        /*0070*/ 	.short	0x0000
        /*0072*/ 	.short	0x0000
        /*0074*/ 	.byte	0x00, 0xf4, 0x21, 0x00


	//----- nvinfo : EIATTR_SPARSE_MMA_MASK
	.align		4
.L_23:
        /*0078*/ 	.byte	0x03, 0x50
        /*007a*/ 	.short	0x0000


	//----- nvinfo : EIATTR_MAXREG_COUNT
	.align		4
        /*007c*/ 	.byte	0x03, 0x1b
        /*007e*/ 	.short	0x00ff


	//----- nvinfo : EIATTR_EXIT_INSTR_OFFSETS
	.align		4
        /*0080*/ 	.byte	0x04, 0x1c
        /*0082*/ 	.short	(.L_25 - .L_24)


	//   ....[0]....
.L_24:
        /*0084*/ 	.word	0x00000440


	//----- nvinfo : EIATTR_REQNTID
	.align		4
.L_25:
        /*0088*/ 	.byte	0x04, 0x10
        /*008a*/ 	.short	(.L_27 - .L_26)
.L_26:
        /*008c*/ 	.word	0x00000080
        /*0090*/ 	.word	0x00000001
        /*0094*/ 	.word	0x00000001


	//----- nvinfo : EIATTR_CBANK_PARAM_SIZE
	.align		4
.L_27:
        /*0098*/ 	.byte	0x03, 0x19
        /*009a*/ 	.short	0x0034


	//----- nvinfo : EIATTR_PARAM_CBANK
	.align		4
        /*009c*/ 	.byte	0x04, 0x0a
        /*009e*/ 	.short	(.L_29 - .L_28)
	.align		4
.L_28:
        /*00a0*/ 	.word	index@(.nv.constant0.triton_poi_fused_mean_native_group_norm_relu_55)
        /*00a4*/ 	.short	0x0210
        /*00a6*/ 	.short	0x0034


	//----- nvinfo : EIATTR_SW_WAR
	.align		4
.L_29:
        /*00a8*/ 	.byte	0x04, 0x36
        /*00aa*/ 	.short	(.L_31 - .L_30)
.L_30:
        /*00ac*/ 	.word	0x00000008
.L_31:


//--------------------- .nv.callgraph             --------------------------
	.section	.nv.callgraph,"",@"SHT_CUDA_CALLGRAPH"
	.align	4
	.sectionentsize	8
	.align		4
        /*0000*/ 	.word	0x00000000
	.align		4
        /*0004*/ 	.word	0xffffffff
	.align		4
        /*0008*/ 	.word	0x00000000
	.align		4
        /*000c*/ 	.word	0xfffffffe
	.align		4
        /*0010*/ 	.word	0x00000000
	.align		4
        /*0014*/ 	.word	0xfffffffd
	.align		4
        /*0018*/ 	.word	0x00000000
	.align		4
        /*001c*/ 	.word	0xfffffffc


//--------------------- .text.triton_poi_fused_mean_native_group_norm_relu_55 --------------------------
	.section	.text.triton_poi_fused_mean_native_group_norm_relu_55,"ax",@progbits
	.align	128
        .global         triton_poi_fused_mean_native_group_norm_relu_55
        .type           triton_poi_fused_mean_native_group_norm_relu_55,@function
        .size           triton_poi_fused_mean_native_group_norm_relu_55,(.L_x_1 - triton_poi_fused_mean_native_group_norm_relu_55)
        .other          triton_poi_fused_mean_native_group_norm_relu_55,@"STO_CUDA_ENTRY STV_DEFAULT"
triton_poi_fused_mean_native_group_norm_relu_55:
.text.triton_poi_fused_mean_native_group_norm_relu_55:
[----:B------:R-:W-:Y:S01]  /*0000*/  LDC R1, c[0x0][0x28] ;  /* 0x00000a00ff017b82 */ /* 0x000fe20000000800 */
[----:B------:R-:W1:Y:S07]  /*0010*/  S2R R0, SR_TID.X ;  /* 0x0000000000007919 */ /* 0x000e6e0000002100 */
[----:B------:R-:W2:Y:S01]  /*0020*/  LDC.64 R12, c[0x0][0x218] ;  /* 0x00008600ff0c7b82 */ /* 0x000ea20000000a00 */
[----:B------:R-:W-:Y:S01]  /*0030*/  ULDC.64 UR4, c[0x0][0x208] ;  /* 0x0000820000047ab9 */ /* 0x000fe20000000a00 */
[----:B------:R-:W3:Y:S06]  /*0040*/  S2R R3, SR_CTAID.X ;  /* 0x0000000000037919 */ /* 0x000eec0000002500 */
[----:B------:R-:W4:Y:S08]  /*0050*/  LDC.64 R6, c[0x0][0x210] ;  /* 0x00008400ff067b82 */ /* 0x000f300000000a00 */
[----:B------:R-:W5:Y:S08]  /*0060*/  LDC.64 R8, c[0x0][0x220] ;  /* 0x00008800ff087b82 */ /* 0x000f700000000a00 */
[----:B------:R-:W4:Y:S01]  /*0070*/  LDC.64 R4, c[0x0][0x228] ;  /* 0x00008a00ff047b82 */ /* 0x000f220000000a00 */
[----:B-1----:R-:W-:-:S04]  /*0080*/  LOP3.LUT R0, R0, 0x7f, RZ, 0xc0, !PT ;  /* 0x0000007f00007812 */ /* 0x002fc800078ec0ff */
[----:B---3--:R-:W-:Y:S02]  /*0090*/  LEA R0, R3, R0, 0x7 ;  /* 0x0000000003007211 */ /* 0x008fe400078e38ff */
[----:B------:R-:W-:Y:S02]  /*00a0*/  SHF.R.S32.HI R11, RZ, 0x18, R3 ;  /* 0x00000018ff0b7819 */ /* 0x000fe40000011403 */
[----:B------:R-:W-:Y:S02]  /*00b0*/  SHF.R.S32.HI R3, RZ, 0x1f, R0 ;  /* 0x0000001fff037819 */ /* 0x000fe40000011400 */
[----:B------:R-:W-:Y:S02]  /*00c0*/  SGXT R11, R11, 0x1 ;  /* 0x000000010b0b781a */ /* 0x000fe40000000200 */
[-C--:B------:R-:W-:Y:S02]  /*00d0*/  LEA.HI R10, R3, R0.reuse, RZ, 0xd ;  /* 0x00000000030a7211 */ /* 0x080fe400078f68ff */
[----:B------:R-:W-:Y:S01]  /*00e0*/  LEA.HI R14, R11, R0, RZ, 0x8 ;  /* 0x000000000b0e7211 */ /* 0x000fe200078f40ff */
[----:B------:R-:W1:Y:S01]  /*00f0*/  LDC.64 R2, c[0x0][0x230] ;  /* 0x00008c00ff027b82 */ /* 0x000e620000000a00 */
[----:B------:R-:W-:-:S02]  /*0100*/  LOP3.LUT R11, R10, 0xffffe000, RZ, 0xc0, !PT ;  /* 0xffffe0000a0b7812 */ /* 0x000fc400078ec0ff */
[----:B------:R-:W-:Y:S02]  /*0110*/  SHF.L.U32 R10, R10, 0x2, RZ ;  /* 0x000000020a0a7819 */ /* 0x000fe400000006ff */
[----:B------:R-:W-:Y:S02]  /*0120*/  SHF.R.S32.HI R17, RZ, 0x8, R14 ;  /* 0x00000008ff117819 */ /* 0x000fe4000001140e */
[----:B------:R-:W-:Y:S02]  /*0130*/  IADD3 R11, R0, -R11, RZ ;  /* 0x8000000b000b7210 */ /* 0x000fe40007ffe0ff */
[----:B------:R-:W-:Y:S01]  /*0140*/  LOP3.LUT R10, R10, 0xffff8000, RZ, 0xc0, !PT ;  /* 0xffff80000a0a7812 */ /* 0x000fe200078ec0ff */
[----:B--2---:R-:W-:-:S03]  /*0150*/  IMAD.WIDE R18, R17, 0x4, R12 ;  /* 0x0000000411127825 */ /* 0x004fc600078e020c */
[----:B------:R-:W-:Y:S01]  /*0160*/  IADD3 R13, R11, R10, RZ ;  /* 0x0000000a0b0d7210 */ /* 0x000fe20007ffe0ff */
[----:B-----5:R-:W-:Y:S01]  /*0170*/  IMAD.WIDE R8, R17, 0x4, R8 ;  /* 0x0000000411087825 */ /* 0x020fe200078e0208 */
[----:B------:R-:W2:Y:S02]  /*0180*/  LDG.E.EL R10, desc[UR4][R18.64] ;  /* 0x00000004120a7981 */ /* 0x000ea4000c2e1900 */
[----:B------:R-:W-:Y:S01]  /*0190*/  IADD3 R21, R13, 0x2000, RZ ;  /* 0x000020000d157810 */ /* 0x000fe20007ffe0ff */
[--C-:B----4-:R-:W-:Y:S01]  /*01a0*/  IMAD.WIDE R14, R13, 0x4, R6.reuse ;  /* 0x000000040d0e7825 */ /* 0x110fe200078e0206 */
[----:B------:R-:W-:Y:S01]  /*01b0*/  IADD3 R23, R13, 0x4000, RZ ;  /* 0x000040000d177810 */ /* 0x000fe20007ffe0ff */
[----:B------:R-:W3:Y:S01]  /*01c0*/  LDG.E.EL R8, desc[UR4][R8.64] ;  /* 0x0000000408087981 */ /* 0x000ee2000c2e1900 */
[----:B------:R-:W-:Y:S01]  /*01d0*/  IADD3 R25, R13, 0x6000, RZ ;  /* 0x000060000d197810 */ /* 0x000fe20007ffe0ff */
[--C-:B------:R-:W-:Y:S02]  /*01e0*/  IMAD.WIDE R16, R21, 0x4, R6.reuse ;  /* 0x0000000415107825 */ /* 0x100fe400078e0206 */
[----:B------:R-:W2:Y:S02]  /*01f0*/  LDG.E R15, desc[UR4][R14.64] ;  /* 0x000000040e0f7981 */ /* 0x000ea4000c1e1900 */
[----:B------:R-:W-:-:S02]  /*0200*/  IMAD.WIDE R12, R23, 0x4, R6 ;  /* 0x00000004170c7825 */ /* 0x000fc400078e0206 */
[----:B------:R-:W4:Y:S02]  /*0210*/  LDG.E R17, desc[UR4][R16.64] ;  /* 0x0000000410117981 */ /* 0x000f24000c1e1900 */
[----:B------:R-:W-:Y:S02]  /*0220*/  IMAD.WIDE R6, R25, 0x4, R6 ;  /* 0x0000000419067825 */ /* 0x000fe400078e0206 */
[----:B------:R-:W5:Y:S02]  /*0230*/  LDG.E R13, desc[UR4][R12.64] ;  /* 0x000000040c0d7981 */ /* 0x000f64000c1e1900 */
[C---:B0-----:R-:W-:Y:S02]  /*0240*/  IMAD.WIDE R4, R11.reuse, 0x4, R4 ;  /* 0x000000040b047825 */ /* 0x041fe400078e0204 */
[----:B------:R-:W5:Y:S02]  /*0250*/  LDG.E R7, desc[UR4][R6.64] ;  /* 0x0000000406077981 */ /* 0x000f64000c1e1900 */
[----:B-1----:R-:W-:-:S02]  /*0260*/  IMAD.WIDE R2, R11, 0x4, R2 ;  /* 0x000000040b027825 */ /* 0x002fc400078e0202 */
[----:B------:R-:W5:Y:S04]  /*0270*/  LDG.E.EL R4, desc[UR4][R4.64] ;  /* 0x0000000404047981 */ /* 0x000f68000c2e1900 */
[----:B------:R0:W5:Y:S02]  /*0280*/  LDG.E.EL R11, desc[UR4][R2.64] ;  /* 0x00000004020b7981 */ /* 0x000164000c2e1900 */
[----:B0-----:R-:W0:Y:S02]  /*0290*/  LDC.64 R2, c[0x0][0x238] ;  /* 0x00008e00ff027b82 */ /* 0x001e240000000a00 */
[----:B0-----:R-:W-:-:S04]  /*02a0*/  IMAD.WIDE R2, R0, 0x4, R2 ;  /* 0x0000000400027825 */ /* 0x001fc800078e0202 */
[----:B--2---:R-:W-:Y:S01]  /*02b0*/  FADD R15, R15, -R10 ;  /* 0x8000000a0f0f7221 */ /* 0x004fe20000000000 */
[----:B----4-:R-:W-:-:S03]  /*02c0*/  FADD R19, -R10, R17 ;  /* 0x000000110a137221 */ /* 0x010fc60000000100 */
[----:B---3--:R-:W-:Y:S01]  /*02d0*/  FMUL R18, R8, R15 ;  /* 0x0000000f08127220 */ /* 0x008fe20000400000 */
[----:B-----5:R-:W-:Y:S01]  /*02e0*/  FADD R15, -R10, R13 ;  /* 0x0000000d0a0f7221 */ /* 0x020fe20000000100 */
[----:B------:R-:W-:Y:S01]  /*02f0*/  FMUL R14, R8, R19 ;  /* 0x00000013080e7220 */ /* 0x000fe20000400000 */
[----:B------:R-:W-:Y:S02]  /*0300*/  FADD R21, -R10, R7 ;  /* 0x000000070a157221 */ /* 0x000fe40000000100 */
[----:B------:R-:W-:Y:S01]  /*0310*/  FMUL R10, R8, R15 ;  /* 0x0000000f080a7220 */ /* 0x000fe20000400000 */
[C-C-:B------:R-:W-:Y:S01]  /*0320*/  FFMA R18, R4.reuse, R18, R11.reuse ;  /* 0x0000001204127223 */ /* 0x140fe2000000000b */
[--C-:B------:R-:W-:Y:S01]  /*0330*/  FFMA R14, R4, R14, R11.reuse ;  /* 0x0000000e040e7223 */ /* 0x100fe2000000000b */
[----:B------:R-:W-:Y:S01]  /*0340*/  FMUL R8, R8, R21 ;  /* 0x0000001508087220 */ /* 0x000fe20000400000 */
[----:B------:R-:W-:Y:S02]  /*0350*/  FFMA R10, R4, R10, R11 ;  /* 0x0000000a040a7223 */ /* 0x000fe4000000000b */
[----:B------:R-:W-:-:S02]  /*0360*/  FSETP.GEU.AND P0, PT, R18, RZ, PT ;  /* 0x000000ff1200720b */ /* 0x000fc40003f0e000 */
[----:B------:R-:W-:Y:S01]  /*0370*/  FSETP.GEU.AND P1, PT, R14, RZ, PT ;  /* 0x000000ff0e00720b */ /* 0x000fe20003f2e000 */
[----:B------:R-:W-:Y:S01]  /*0380*/  FFMA R8, R4, R8, R11 ;  /* 0x0000000804087223 */ /* 0x000fe2000000000b */
[----:B------:R-:W-:Y:S02]  /*0390*/  FSEL R18, R18, RZ, P0 ;  /* 0x000000ff12127208 */ /* 0x000fe40000000000 */
[----:B------:R-:W-:Y:S02]  /*03a0*/  FSETP.GEU.AND P0, PT, R10, RZ, PT ;  /* 0x000000ff0a00720b */ /* 0x000fe40003f0e000 */
[----:B------:R-:W-:Y:S02]  /*03b0*/  FSEL R5, R14, RZ, P1 ;  /* 0x000000ff0e057208 */ /* 0x000fe40000800000 */
[----:B------:R-:W-:Y:S02]  /*03c0*/  FSETP.GEU.AND P1, PT, R8, RZ, PT ;  /* 0x000000ff0800720b */ /* 0x000fe40003f2e000 */
[----:B------:R-:W-:Y:S01]  /*03d0*/  FSEL R10, R10, RZ, P0 ;  /* 0x000000ff0a0a7208 */ /* 0x000fe20000000000 */
[----:B------:R-:W-:Y:S01]  /*03e0*/  FADD R5, R18, R5 ;  /* 0x0000000512057221 */ /* 0x000fe20000000000 */
[----:B------:R-:W-:-:S03]  /*03f0*/  FSEL R8, R8, RZ, P1 ;  /* 0x000000ff08087208 */ /* 0x000fc60000800000 */
[----:B------:R-:W-:-:S04]  /*0400*/  FADD R5, R5, R10 ;  /* 0x0000000a05057221 */ /* 0x000fc80000000000 */
[----:B------:R-:W-:-:S04]  /*0410*/  FADD R5, R5, R8 ;  /* 0x0000000805057221 */ /* 0x000fc80000000000 */
[----:B------:R-:W-:-:S05]  /*0420*/  FMUL R5, R5, 0.25 ;  /* 0x3e80000005057820 */ /* 0x000fca0000400000 */
[----:B------:R-:W-:Y:S01]  /*0430*/  STG.E desc[UR4][R2.64], R5 ;  /* 0x0000000502007986 */ /* 0x000fe2000c101904 */
[----:B------:R-:W-:Y:S05]  /*0440*/  EXIT ;  /* 0x000000000000794d */ /* 0x000fea0003800000 */
.L_x_0:
[----:B------:R-:W-:-:S00]  /*0450*/  BRA `(.L_x_0) ;  /* 0xfffffffc00fc7947 */ /* 0x000fc0000383ffff */
[----:B------:R-:W-:-:S00]  /*0460*/  NOP ;  /* 0x0000000000007918 */ /* 0x000fc00000000000 */
        /* <DEDUP_REMOVED lines=9> */
.L_x_1:


//--------------------- .nv.constant0.triton_poi_fused_mean_native_group_norm_relu_55 --------------------------
	.section	.nv.constant0.triton_poi_fused_mean_native_group_norm_relu_55,"a",@progbits
	.sectionflags	@""
	.align	4
.nv.constant0.triton_poi_fused_mean_native_group_norm_relu_55:
	.zero		580
